//
// Generated by NVIDIA NVVM Compiler
//
// Compiler Build ID: CL-36424714
// Cuda compilation tools, release 13.0, V13.0.88
// Based on NVVM 20.0.0
//

.version 9.0
.target sm_100
.address_size 64

	// .globl	_Z20sum_reduction_kernelPKfPfiii

.visible .entry _Z20sum_reduction_kernelPKfPfiii(
	.param .u64 .ptr .align 1 _Z20sum_reduction_kernelPKfPfiii_param_0,
	.param .u64 .ptr .align 1 _Z20sum_reduction_kernelPKfPfiii_param_1,
	.param .u32 _Z20sum_reduction_kernelPKfPfiii_param_2,
	.param .u32 _Z20sum_reduction_kernelPKfPfiii_param_3,
	.param .u32 _Z20sum_reduction_kernelPKfPfiii_param_4
)
{
	.reg .pred 	%p<11>;
	.reg .b32 	%r<48>;
	.reg .b32 	%f<83>;
	.reg .b64 	%rd<43>;

	ld.param.u64 	%rd3, [_Z20sum_reduction_kernelPKfPfiii_param_0];
	ld.param.u64 	%rd2, [_Z20sum_reduction_kernelPKfPfiii_param_1];
	ld.param.u32 	%r27, [_Z20sum_reduction_kernelPKfPfiii_param_2];
	ld.param.u32 	%r28, [_Z20sum_reduction_kernelPKfPfiii_param_3];
	ld.param.u32 	%r29, [_Z20sum_reduction_kernelPKfPfiii_param_4];
	cvta.to.global.u64 	%rd1, %rd3;
	mov.u32 	%r30, %ctaid.x;
	mov.u32 	%r31, %ntid.x;
	mov.u32 	%r32, %tid.x;
	mad.lo.s32 	%r1, %r30, %r31, %r32;
	setp.ge.s32 	%p1, %r1, %r29;
	@%p1 bra 	$L__BB0_15;
	div.s32 	%r2, %r1, %r28;
	mul.lo.s32 	%r33, %r2, %r28;
	sub.s32 	%r3, %r1, %r33;
	setp.lt.s32 	%p2, %r27, 1;
	mov.f32 	%f82, 0f00000000;
	@%p2 bra 	$L__BB0_14;
	mul.lo.s32 	%r4, %r2, %r27;
	and.b32  	%r5, %r27, 15;
	setp.lt.u32 	%p3, %r27, 16;
	mov.f32 	%f82, 0f00000000;
	mov.b32 	%r44, 0;
	@%p3 bra 	$L__BB0_5;
	and.b32  	%r44, %r27, 2147483632;
	neg.s32 	%r42, %r44;
	mad.lo.s32 	%r41, %r33, %r27, %r3;
	shl.b32 	%r9, %r28, 4;
	mov.f32 	%f82, 0f00000000;
	mul.wide.s32 	%rd6, %r28, 4;
$L__BB0_4:
	.pragma "nounroll";
	mul.wide.s32 	%rd4, %r41, 4;
	add.s64 	%rd5, %rd1, %rd4;
	ld.global.f32 	%f18, [%rd5];
	add.f32 	%f19, %f82, %f18;
	add.s64 	%rd7, %rd5, %rd6;
	ld.global.f32 	%f20, [%rd7];
	add.f32 	%f21, %f19, %f20;
	add.s64 	%rd8, %rd7, %rd6;
	ld.global.f32 	%f22, [%rd8];
	add.f32 	%f23, %f21, %f22;
	add.s64 	%rd9, %rd8, %rd6;
	ld.global.f32 	%f24, [%rd9];
	add.f32 	%f25, %f23, %f24;
	add.s64 	%rd10, %rd9, %rd6;
	ld.global.f32 	%f26, [%rd10];
	add.f32 	%f27, %f25, %f26;
	add.s64 	%rd11, %rd10, %rd6;
	ld.global.f32 	%f28, [%rd11];
	add.f32 	%f29, %f27, %f28;
	add.s64 	%rd12, %rd11, %rd6;
	ld.global.f32 	%f30, [%rd12];
	add.f32 	%f31, %f29, %f30;
	add.s64 	%rd13, %rd12, %rd6;
	ld.global.f32 	%f32, [%rd13];
	add.f32 	%f33, %f31, %f32;
	add.s64 	%rd14, %rd13, %rd6;
	ld.global.f32 	%f34, [%rd14];
	add.f32 	%f35, %f33, %f34;
	add.s64 	%rd15, %rd14, %rd6;
	ld.global.f32 	%f36, [%rd15];
	add.f32 	%f37, %f35, %f36;
	add.s64 	%rd16, %rd15, %rd6;
	ld.global.f32 	%f38, [%rd16];
	add.f32 	%f39, %f37, %f38;
	add.s64 	%rd17, %rd16, %rd6;
	ld.global.f32 	%f40, [%rd17];
	add.f32 	%f41, %f39, %f40;
	add.s64 	%rd18, %rd17, %rd6;
	ld.global.f32 	%f42, [%rd18];
	add.f32 	%f43, %f41, %f42;
	add.s64 	%rd19, %rd18, %rd6;
	ld.global.f32 	%f44, [%rd19];
	add.f32 	%f45, %f43, %f44;
	add.s64 	%rd20, %rd19, %rd6;
	ld.global.f32 	%f46, [%rd20];
	add.f32 	%f47, %f45, %f46;
	add.s64 	%rd21, %rd20, %rd6;
	ld.global.f32 	%f48, [%rd21];
	add.f32 	%f82, %f47, %f48;
	add.s32 	%r42, %r42, 16;
	add.s32 	%r41, %r41, %r9;
	setp.ne.s32 	%p4, %r42, 0;
	@%p4 bra 	$L__BB0_4;
$L__BB0_5:
	setp.eq.s32 	%p5, %r5, 0;
	@%p5 bra 	$L__BB0_14;
	and.b32  	%r15, %r27, 7;
	setp.lt.u32 	%p6, %r5, 8;
	@%p6 bra 	$L__BB0_8;
	add.s32 	%r36, %r44, %r4;
	mad.lo.s32 	%r37, %r36, %r28, %r3;
	mul.wide.s32 	%rd22, %r37, 4;
	add.s64 	%rd23, %rd1, %rd22;
	ld.global.f32 	%f50, [%rd23];
	add.f32 	%f51, %f82, %f50;
	mul.wide.s32 	%rd24, %r28, 4;
	add.s64 	%rd25, %rd23, %rd24;
	ld.global.f32 	%f52, [%rd25];
	add.f32 	%f53, %f51, %f52;
	add.s64 	%rd26, %rd25, %rd24;
	ld.global.f32 	%f54, [%rd26];
	add.f32 	%f55, %f53, %f54;
	add.s64 	%rd27, %rd26, %rd24;
	ld.global.f32 	%f56, [%rd27];
	add.f32 	%f57, %f55, %f56;
	add.s64 	%rd28, %rd27, %rd24;
	ld.global.f32 	%f58, [%rd28];
	add.f32 	%f59, %f57, %f58;
	add.s64 	%rd29, %rd28, %rd24;
	ld.global.f32 	%f60, [%rd29];
	add.f32 	%f61, %f59, %f60;
	add.s64 	%rd30, %rd29, %rd24;
	ld.global.f32 	%f62, [%rd30];
	add.f32 	%f63, %f61, %f62;
	add.s64 	%rd31, %rd30, %rd24;
	ld.global.f32 	%f64, [%rd31];
	add.f32 	%f82, %f63, %f64;
	add.s32 	%r44, %r44, 8;
$L__BB0_8:
	setp.eq.s32 	%p7, %r15, 0;
	@%p7 bra 	$L__BB0_14;
	and.b32  	%r18, %r27, 3;
	setp.lt.u32 	%p8, %r15, 4;
	@%p8 bra 	$L__BB0_11;
	add.s32 	%r38, %r44, %r4;
	mad.lo.s32 	%r39, %r38, %r28, %r3;
	mul.wide.s32 	%rd32, %r39, 4;
	add.s64 	%rd33, %rd1, %rd32;
	ld.global.f32 	%f66, [%rd33];
	add.f32 	%f67, %f82, %f66;
	mul.wide.s32 	%rd34, %r28, 4;
	add.s64 	%rd35, %rd33, %rd34;
	ld.global.f32 	%f68, [%rd35];
	add.f32 	%f69, %f67, %f68;
	add.s64 	%rd36, %rd35, %rd34;
	ld.global.f32 	%f70, [%rd36];
	add.f32 	%f71, %f69, %f70;
	add.s64 	%rd37, %rd36, %rd34;
	ld.global.f32 	%f72, [%rd37];
	add.f32 	%f82, %f71, %f72;
	add.s32 	%r44, %r44, 4;
$L__BB0_11:
	setp.eq.s32 	%p9, %r18, 0;
	@%p9 bra 	$L__BB0_14;
	add.s32 	%r40, %r44, %r4;
	mad.lo.s32 	%r47, %r28, %r40, %r3;
	neg.s32 	%r46, %r18;
$L__BB0_13:
	.pragma "nounroll";
	mul.wide.s32 	%rd38, %r47, 4;
	add.s64 	%rd39, %rd1, %rd38;
	ld.global.f32 	%f73, [%rd39];
	add.f32 	%f82, %f82, %f73;
	add.s32 	%r47, %r47, %r28;
	add.s32 	%r46, %r46, 1;
	setp.ne.s32 	%p10, %r46, 0;
	@%p10 bra 	$L__BB0_13;
$L__BB0_14:
	cvta.to.global.u64 	%rd40, %rd2;
	mul.wide.s32 	%rd41, %r1, 4;
	add.s64 	%rd42, %rd40, %rd41;
	st.global.f32 	[%rd42], %f82;
$L__BB0_15:
	ret;

}


// ===== COMPILED SASS (sm_100) =====

	.target	sm_100

	.elftype	@"ET_EXEC"


//--------------------- .note.nv.tkinfo           --------------------------
	.section	.note.nv.tkinfo,"",@"SHT_NOTE"
	.sectionflags	@"SHF_NOTE_NV_TKINFO"
	.tkinfo
        /*0018*/ 	.word	0x00000002
        /*0030*/ 	.string	""
        /*0030*/ 	.string	"ptxas"
        /*0030*/ 	.string	"Cuda compilation tools, release 13.0, V13.0.88"
        /*0030*/ 	.string	"Build cuda_13.0.r13.0/compiler.36424714_0"
        /*0030*/ 	.string	"-arch sm_100 -m 64 "



//--------------------- .note.nv.cuinfo           --------------------------
	.section	.note.nv.cuinfo,"",@"SHT_NOTE"
	.sectionflags	@"SHF_NOTE_NV_CUINFO"
        /*0018*/ 	.short	0x0002
        /*001a*/ 	.short	0x0064
        /*001c*/ 	.short	0x0082
	.zero		2


//--------------------- .nv.info                  --------------------------
	.section	.nv.info,"",@"SHT_CUDA_INFO"
	.align	4


	//----- nvinfo : EIATTR_REGCOUNT
	.align		4
        /*0000*/ 	.byte	0x04, 0x2f
        /*0002*/ 	.short	(.L_1 - .L_0)
	.align		4
.L_0:
        /*0004*/ 	.word	index@(_Z20sum_reduction_kernelPKfPfiii)
        /*0008*/ 	.word	0x00000020


	//----- nvinfo : EIATTR_FRAME_SIZE
	.align		4
.L_1:
        /*000c*/ 	.byte	0x04, 0x11
        /*000e*/ 	.short	(.L_3 - .L_2)
	.align		4
.L_2:
        /*0010*/ 	.word	index@(_Z20sum_reduction_kernelPKfPfiii)
        /*0014*/ 	.word	0x00000000


	//----- nvinfo : EIATTR_MIN_STACK_SIZE
	.align		4
.L_3:
        /*0018*/ 	.byte	0x04, 0x12
        /*001a*/ 	.short	(.L_5 - .L_4)
	.align		4
.L_4:
        /*001c*/ 	.word	index@(_Z20sum_reduction_kernelPKfPfiii)
        /*0020*/ 	.word	0x00000000
.L_5:


//--------------------- .nv.compat                --------------------------
	.section	.nv.compat,"",@"SHT_CUDA_COMPAT_INFO"
	.align	4
        /*0000*/ 	.byte	0x02, 0x09, 0x00, 0x00, 0x02, 0x02, 0x01, 0x00, 0x02, 0x05, 0x05, 0x00, 0x03, 0x07, 0x01, 0x01
        /*0010*/ 	.byte	0x02, 0x03, 0x00, 0x00, 0x02, 0x06, 0x01, 0x00, 0x04, 0x0b, 0x08, 0x00, 0x09, 0x00, 0x00, 0x00
        /*0020*/ 	.byte	0x00, 0x00, 0x00, 0x00


//--------------------- .nv.info._Z20sum_reduction_kernelPKfPfiii --------------------------
	.section	.nv.info._Z20sum_reduction_kernelPKfPfiii,"",@"SHT_CUDA_INFO"
	.sectionflags	@""
	.align	4


	//----- nvinfo : EIATTR_CUDA_API_VERSION
	.align		4
        /*0000*/ 	.byte	0x04, 0x37
        /*0002*/ 	.short	(.L_7 - .L_6)
.L_6:
        /*0004*/ 	.word	0x00000082


	//----- nvinfo : EIATTR_KPARAM_INFO
	.align		4
.L_7:
        /*0008*/ 	.byte	0x04, 0x17
        /*000a*/ 	.short	(.L_9 - .L_8)
.L_8:
        /*000c*/ 	.word	0x00000000
        /*0010*/ 	.short	0x0004
        /*0012*/ 	.short	0x0018
        /*0014*/ 	.byte	0x00, 0xf0, 0x11, 0x00


	//----- nvinfo : EIATTR_KPARAM_INFO
	.align		4
.L_9:
        /*0018*/ 	.byte	0x04, 0x17
        /*001a*/ 	.short	(.L_11 - .L_10)
.L_10:
        /*001c*/ 	.word	0x00000000
        /*0020*/ 	.short	0x0003
        /*0022*/ 	.short	0x0014
        /*0024*/ 	.byte	0x00, 0xf0, 0x11, 0x00


	//----- nvinfo : EIATTR_KPARAM_INFO
	.align		4
.L_11:
        /*0028*/ 	.byte	0x04, 0x17
        /*002a*/ 	.short	(.L_13 - .L_12)
.L_12:
        /*002c*/ 	.word	0x00000000
        /*0030*/ 	.short	0x0002
        /*0032*/ 	.short	0x0010
        /*0034*/ 	.byte	0x00, 0xf0, 0x11, 0x00


	//----- nvinfo : EIATTR_KPARAM_INFO
	.align		4
.L_13:
        /*0038*/ 	.byte	0x04, 0x17
        /*003a*/ 	.short	(.L_15 - .L_14)
.L_14:
        /*003c*/ 	.word	0x00000000
        /*0040*/ 	.short	0x0001
        /*0042*/ 	.short	0x0008
        /*0044*/ 	.byte	0x00, 0xf5, 0x21, 0x00


	//----- nvinfo : EIATTR_KPARAM_INFO
	.align		4
.L_15:
        /*0048*/ 	.byte	0x04, 0x17
        /*004a*/ 	.short	(.L_17 - .L_16)
.L_16:
        /*004c*/ 	.word	0x00000000
        /*0050*/ 	.short	0x0000
        /*0052*/ 	.short	0x0000
        /*0054*/ 	.byte	0x00, 0xf5, 0x21, 0x00


	//----- nvinfo : EIATTR_SPARSE_MMA_MASK
	.align		4
.L_17:
        /*0058*/ 	.byte	0x03, 0x50
        /*005a*/ 	.short	0x0000


	//----- nvinfo : EIATTR_MAXREG_COUNT
	.align		4
        /*005c*/ 	.byte	0x03, 0x1b
        /*005e*/ 	.short	0x00ff


	//----- nvinfo : EIATTR_MERCURY_ISA_VERSION
	.align		4
        /*0060*/ 	.byte	0x03, 0x5f
        /*0062*/ 	.short	0x0101


	//----- nvinfo : EIATTR_VRC_CTA_INIT_COUNT
	.align		4
        /*0064*/ 	.byte	0x02, 0x4a
	.zero		1
	.zero		1


	//----- nvinfo : EIATTR_EXIT_INSTR_OFFSETS
	.align		4
        /*0068*/ 	.byte	0x04, 0x1c
        /*006a*/ 	.short	(.L_19 - .L_18)


	//   ....[0]....
.L_18:
        /*006c*/ 	.word	0x00000070


	//   ....[1]....
        /*0070*/ 	.word	0x00000ac0


	//----- nvinfo : EIATTR_CBANK_PARAM_SIZE
	.align		4
.L_19:
        /*0074*/ 	.byte	0x03, 0x19
        /*0076*/ 	.short	0x001c


	//----- nvinfo : EIATTR_PARAM_CBANK
	.align		4
        /*0078*/ 	.byte	0x04, 0x0a
        /*007a*/ 	.short	(.L_21 - .L_20)
	.align		4
.L_20:
        /*007c*/ 	.word	index@(.nv.constant0._Z20sum_reduction_kernelPKfPfiii)
        /*0080*/ 	.short	0x0380
        /*0082*/ 	.short	0x001c


	//----- nvinfo : EIATTR_SW_WAR
	.align		4
.L_21:
        /*0084*/ 	.byte	0x04, 0x36
        /*0086*/ 	.short	(.L_23 - .L_22)
.L_22:
        /*0088*/ 	.word	0x00000008
.L_23:


//--------------------- .nv.callgraph             --------------------------
	.section	.nv.callgraph,"",@"SHT_CUDA_CALLGRAPH"
	.align	4
	.sectionentsize	8
	.align		4
        /*0000*/ 	.word	0x00000000
	.align		4
        /*0004*/ 	.word	0xffffffff
	.align		4
        /*0008*/ 	.word	0x00000000
	.align		4
        /*000c*/ 	.word	0xfffffffe
	.align		4
        /*0010*/ 	.word	0x00000000
	.align		4
        /*0014*/ 	.word	0xfffffffd
	.align		4
        /*0018*/ 	.word	0x00000000
	.align		4
        /*001c*/ 	.word	0xfffffffc


//--------------------- .text._Z20sum_reduction_kernelPKfPfiii --------------------------
	.section	.text._Z20sum_reduction_kernelPKfPfiii,"ax",@progbits
	.align	128
        .global         _Z20sum_reduction_kernelPKfPfiii
        .type           _Z20sum_reduction_kernelPKfPfiii,@function
        .size           _Z20sum_reduction_kernelPKfPfiii,(.L_x_7 - _Z20sum_reduction_kernelPKfPfiii)
        .other          _Z20sum_reduction_kernelPKfPfiii,@"STO_CUDA_ENTRY STV_DEFAULT"
_Z20sum_reduction_kernelPKfPfiii:
.text._Z20sum_reduction_kernelPKfPfiii:
[----:B------:R-:W-:Y:S01]  /*0000*/  LDC R1, c[0x0][0x37c] ;  /* 0x0000df00ff017b82 */ /* 0x000fe20000000800 */
[----:B------:R-:W0:Y:S07]  /*0010*/  S2R R3, SR_TID.X ;  /* 0x0000000000037919 */ /* 0x000e2e0000002100 */
[----:B------:R-:W0:Y:S01]  /*0020*/  S2UR UR4, SR_CTAID.X ;  /* 0x00000000000479c3 */ /* 0x000e220000002500 */
[----:B------:R-:W1:Y:S07]  /*0030*/  LDCU UR5, c[0x0][0x398] ;  /* 0x00007300ff0577ac */ /* 0x000e6e0008000800 */
[----:B------:R-:W0:Y:S02]  /*0040*/  LDC R0, c[0x0][0x360] ;  /* 0x0000d800ff007b82 */ /* 0x000e240000000800 */
[----:B0-----:R-:W-:-:S05]  /*0050*/  IMAD R0, R0, UR4, R3 ;  /* 0x0000000400007c24 */ /* 0x001fca000f8e0203 */
[----:B-1----:R-:W-:-:S13]  /*0060*/  ISETP.GE.AND P0, PT, R0, UR5, PT ;  /* 0x0000000500007c0c */ /* 0x002fda000bf06270 */
[----:B------:R-:W-:Y:S05]  /*0070*/  @P0 EXIT ;  /* 0x000000000000094d */ /* 0x000fea0003800000 */
[----:B------:R-:W0:Y:S01]  /*0080*/  LDC R3, c[0x0][0x394] ;  /* 0x0000e500ff037b82 */ /* 0x000e220000000800 */
[----:B------:R-:W-:Y:S01]  /*0090*/  IABS R8, R0 ;  /* 0x0000000000087213 */ /* 0x000fe20000000000 */
[----:B------:R-:W1:Y:S01]  /*00a0*/  LDCU UR7, c[0x0][0x390] ;  /* 0x00007200ff0777ac */ /* 0x000e620008000800 */
[----:B------:R-:W2:Y:S01]  /*00b0*/  LDCU.64 UR8, c[0x0][0x358] ;  /* 0x00006b00ff0877ac */ /* 0x000ea20008000a00 */
[----:B-1----:R-:W-:Y:S01]  /*00c0*/  UISETP.GE.AND UP0, UPT, UR7, 0x1, UPT ;  /* 0x000000010700788c */ /* 0x002fe2000bf06270 */
[----:B0-----:R-:W-:-:S04]  /*00d0*/  IABS R6, R3 ;  /* 0x0000000300067213 */ /* 0x001fc80000000000 */
[----:B------:R-:W0:Y:S08]  /*00e0*/  I2F.RP R2, R6 ;  /* 0x0000000600027306 */ /* 0x000e300000209400 */
[----:B0-----:R-:W0:Y:S02]  /*00f0*/  MUFU.RCP R2, R2 ;  /* 0x0000000200027308 */ /* 0x001e240000001000 */
[----:B0-----:R-:W-:-:S06]  /*0100*/  IADD3 R4, PT, PT, R2, 0xffffffe, RZ ;  /* 0x0ffffffe02047810 */ /* 0x001fcc0007ffe0ff */
[----:B------:R0:W1:Y:S02]  /*0110*/  F2I.FTZ.U32.TRUNC.NTZ R5, R4 ;  /* 0x0000000400057305 */ /* 0x000064000021f000 */
[----:B0-----:R-:W-:Y:S01]  /*0120*/  HFMA2 R4, -RZ, RZ, 0, 0 ;  /* 0x00000000ff047431 */ /* 0x001fe200000001ff */
[----:B-1----:R-:W-:-:S05]  /*0130*/  IADD3 R7, PT, PT, RZ, -R5, RZ ;  /* 0x80000005ff077210 */ /* 0x002fca0007ffe0ff */
[----:B------:R-:W-:-:S04]  /*0140*/  IMAD R7, R7, R6, RZ ;  /* 0x0000000607077224 */ /* 0x000fc800078e02ff */
[----:B------:R-:W-:Y:S01]  /*0150*/  IMAD.HI.U32 R5, R5, R7, R4 ;  /* 0x0000000705057227 */ /* 0x000fe200078e0004 */
[----:B------:R-:W-:Y:S02]  /*0160*/  MOV R7, R8 ;  /* 0x0000000800077202 */ /* 0x000fe40000000f00 */
[----:B------:R-:W-:-:S03]  /*0170*/  LOP3.LUT R4, R0, R3, RZ, 0x3c, !PT ;  /* 0x0000000300047212 */ /* 0x000fc600078e3cff */
[----:B------:R-:W-:Y:S01]  /*0180*/  IMAD.HI.U32 R2, R5, R7, RZ ;  /* 0x0000000705027227 */ /* 0x000fe200078e00ff */
[----:B------:R-:W-:-:S03]  /*0190*/  ISETP.GE.AND P1, PT, R4, RZ, PT ;  /* 0x000000ff0400720c */ /* 0x000fc60003f26270 */
[----:B------:R-:W-:Y:S01]  /*01a0*/  HFMA2 R4, -RZ, RZ, 0, 0 ;  /* 0x00000000ff047431 */ /* 0x000fe200000001ff */
[----:B------:R-:W-:-:S05]  /*01b0*/  IADD3 R5, PT, PT, -R2, RZ, RZ ;  /* 0x000000ff02057210 */ /* 0x000fca0007ffe1ff */
[----:B------:R-:W-:-:S05]  /*01c0*/  IMAD R5, R6, R5, R7 ;  /* 0x0000000506057224 */ /* 0x000fca00078e0207 */
[----:B------:R-:W-:-:S13]  /*01d0*/  ISETP.GT.U32.AND P2, PT, R6, R5, PT ;  /* 0x000000050600720c */ /* 0x000fda0003f44070 */
[-C--:B------:R-:W-:Y:S02]  /*01e0*/  @!P2 IADD3 R5, PT, PT, R5, -R6.reuse, RZ ;  /* 0x800000060505a210 */ /* 0x080fe40007ffe0ff */
[----:B------:R-:W-:Y:S02]  /*01f0*/  @!P2 IADD3 R2, PT, PT, R2, 0x1, RZ ;  /* 0x000000010202a810 */ /* 0x000fe40007ffe0ff */
[----:B------:R-:W-:Y:S02]  /*0200*/  ISETP.GE.U32.AND P0, PT, R5, R6, PT ;  /* 0x000000060500720c */ /* 0x000fe40003f06070 */
[----:B------:R-:W-:-:S11]  /*0210*/  ISETP.NE.AND P2, PT, R3, RZ, PT ;  /* 0x000000ff0300720c */ /* 0x000fd60003f45270 */
[----:B------:R-:W-:-:S04]  /*0220*/  @P0 IADD3 R2, PT, PT, R2, 0x1, RZ ;  /* 0x0000000102020810 */ /* 0x000fc80007ffe0ff */
[----:B------:R-:W-:Y:S02]  /*0230*/  @!P1 IADD3 R2, PT, PT, -R2, RZ, RZ ;  /* 0x000000ff02029210 */ /* 0x000fe40007ffe1ff */
[----:B------:R-:W-:Y:S01]  /*0240*/  @!P2 LOP3.LUT R2, RZ, R3, RZ, 0x33, !PT ;  /* 0x00000003ff02a212 */ /* 0x000fe200078e33ff */
[----:B--2---:R-:W-:Y:S06]  /*0250*/  BRA.U !UP0, `(.L_x_0) ;  /* 0x00000009080c7547 */ /* 0x004fec000b800000 */
[----:B------:R-:W-:Y:S01]  /*0260*/  UISETP.GE.U32.AND UP1, UPT, UR7, 0x10, UPT ;  /* 0x000000100700788c */ /* 0x000fe2000bf26070 */
[----:B------:R-:W-:Y:S01]  /*0270*/  IMAD R7, R2, R3, RZ ;  /* 0x0000000302077224 */ /* 0x000fe200078e02ff */
[----:B------:R-:W-:Y:S01]  /*0280*/  ULOP3.LUT UR4, UR7, 0xf, URZ, 0xc0, !UPT ;  /* 0x0000000f07047892 */ /* 0x000fe2000f8ec0ff */
[----:B------:R-:W-:-:S03]  /*0290*/  CS2R R4, SRZ ;  /* 0x0000000000047805 */ /* 0x000fc6000001ff00 */
[----:B------:R-:W-:Y:S01]  /*02a0*/  IADD3 R6, PT, PT, R0, -R7, RZ ;  /* 0x8000000700067210 */ /* 0x000fe20007ffe0ff */
[----:B------:R-:W-:Y:S02]  /*02b0*/  UISETP.NE.AND UP0, UPT, UR4, URZ, UPT ;  /* 0x000000ff0400728c */ /* 0x000fe4000bf05270 */
[----:B------:R-:W-:Y:S09]  /*02c0*/  BRA.U !UP1, `(.L_x_1) ;  /* 0x0000000109e87547 */ /* 0x000ff2000b800000 */
[----:B------:R-:W-:Y:S02]  /*02d0*/  ULOP3.LUT UR5, UR7, 0x7ffffff0, URZ, 0xc0, !UPT ;  /* 0x7ffffff007057892 */ /* 0x000fe4000f8ec0ff */
[----:B------:R-:W-:Y:S01]  /*02e0*/  IMAD R8, R7, UR7, R6 ;  /* 0x0000000707087c24 */ /* 0x000fe2000f8e0206 */
[----:B------:R-:W-:Y:S01]  /*02f0*/  MOV R4, RZ ;  /* 0x000000ff00047202 */ /* 0x000fe20000000f00 */
[----:B------:R-:W-:Y:S02]  /*0300*/  UIADD3 UR6, UPT, UPT, -UR5, URZ, URZ ;  /* 0x000000ff05067290 */ /* 0x000fe4000fffe1ff */
[----:B------:R-:W-:-:S10]  /*0310*/  MOV R5, UR5 ;  /* 0x0000000500057c02 */ /* 0x000fd40008000f00 */
.L_x_2:
[----:B------:R-:W0:Y:S02]  /*0320*/  LDC.64 R12, c[0x0][0x380] ;  /* 0x0000e000ff0c7b82 */ /* 0x000e240000000a00 */
[----:B0-----:R-:W-:-:S05]  /*0330*/  IMAD.WIDE R12, R8, 0x4, R12 ;  /* 0x00000004080c7825 */ /* 0x001fca00078e020c */
[----:B------:R0:W2:Y:S01]  /*0340*/  LDG.E R7, desc[UR8][R12.64] ;  /* 0x000000080c077981 */ /* 0x0000a2000c1e1900 */
[----:B------:R-:W-:-:S04]  /*0350*/  IMAD.WIDE R28, R3, 0x4, R12 ;  /* 0x00000004031c7825 */ /* 0x000fc800078e020c */
[C---:B------:R-:W-:Y:S02]  /*0360*/  IMAD.WIDE R14, R3.reuse, 0x4, R28 ;  /* 0x00000004030e7825 */ /* 0x040fe400078e021c */
[----:B------:R-:W3:Y:S02]  /*0370*/  LDG.E R28, desc[UR8][R28.64] ;  /* 0x000000081c1c7981 */ /* 0x000ee4000c1e1900 */
[C---:B------:R-:W-:Y:S02]  /*0380*/  IMAD.WIDE R22, R3.reuse, 0x4, R14 ;  /* 0x0000000403167825 */ /* 0x040fe400078e020e */
[----:B------:R1:W4:Y:S04]  /*0390*/  LDG.E R27, desc[UR8][R14.64] ;  /* 0x000000080e1b7981 */ /* 0x000328000c1e1900 */
[----:B------:R-:W5:Y:S01]  /*03a0*/  LDG.E R26, desc[UR8][R22.64] ;  /* 0x00000008161a7981 */ /* 0x000f62000c1e1900 */
[----:B------:R-:W-:-:S05]  /*03b0*/  IMAD.WIDE R24, R3, 0x4, R22 ;  /* 0x0000000403187825 */ /* 0x000fca00078e0216 */
[----:B------:R-:W5:Y:S01]  /*03c0*/  LDG.E R11, desc[UR8][R24.64] ;  /* 0x00000008180b7981 */ /* 0x000f62000c1e1900 */
[----:B------:R-:W-:-:S05]  /*03d0*/  IMAD.WIDE R20, R3, 0x4, R24 ;  /* 0x0000000403147825 */ /* 0x000fca00078e0218 */
[----:B------:R-:W5:Y:S01]  /*03e0*/  LDG.E R10, desc[UR8][R20.64] ;  /* 0x00000008140a7981 */ /* 0x000f62000c1e1900 */
[----:B0-----:R-:W-:-:S05]  /*03f0*/  IMAD.WIDE R12, R3, 0x4, R20 ;  /* 0x00000004030c7825 */ /* 0x001fca00078e0214 */
[----:B------:R0:W5:Y:S01]  /*0400*/  LDG.E R9, desc[UR8][R12.64] ;  /* 0x000000080c097981 */ /* 0x000162000c1e1900 */
[----:B------:R-:W-:-:S04]  /*0410*/  IMAD.WIDE R18, R3, 0x4, R12 ;  /* 0x0000000403127825 */ /* 0x000fc800078e020c */
[C---:B------:R-:W-:Y:S02]  /*0420*/  IMAD.WIDE R16, R3.reuse, 0x4, R18 ;  /* 0x0000000403107825 */ /* 0x040fe400078e0212 */
[----:B------:R-:W5:Y:S02]  /*0430*/  LDG.E R18, desc[UR8][R18.64] ;  /* 0x0000000812127981 */ /* 0x000f64000c1e1900 */
[C---:B-1----:R-:W-:Y:S02]  /*0440*/  IMAD.WIDE R14, R3.reuse, 0x4, R16 ;  /* 0x00000004030e7825 */ /* 0x042fe400078e0210 */
[----:B------:R-:W5:Y:S02]  /*0450*/  LDG.E R16, desc[UR8][R16.64] ;  /* 0x0000000810107981 */ /* 0x000f64000c1e1900 */
[C---:B0-----:R-:W-:Y:S02]  /*0460*/  IMAD.WIDE R12, R3.reuse, 0x4, R14 ;  /* 0x00000004030c7825 */ /* 0x041fe400078e020e */
[----:B------:R-:W5:Y:S02]  /*0470*/  LDG.E R29, desc[UR8][R14.64] ;  /* 0x000000080e1d7981 */ /* 0x000f64000c1e1900 */
[----:B------:R-:W-:-:S02]  /*0480*/  IMAD.WIDE R20, R3, 0x4, R12 ;  /* 0x0000000403147825 */ /* 0x000fc400078e020c */
[----:B------:R0:W5:Y:S02]  /*0490*/  LDG.E R17, desc[UR8][R12.64] ;  /* 0x000000080c117981 */ /* 0x000164000c1e1900 */
[C---:B------:R-:W-:Y:S02]  /*04a0*/  IMAD.WIDE R22, R3.reuse, 0x4, R20 ;  /* 0x0000000403167825 */ /* 0x040fe400078e0214 */
[----:B------:R-:W5:Y:S02]  /*04b0*/  LDG.E R20, desc[UR8][R20.64] ;  /* 0x0000000814147981 */ /* 0x000f64000c1e1900 */
[C---:B------:R-:W-:Y:S02]  /*04c0*/  IMAD.WIDE R24, R3.reuse, 0x4, R22 ;  /* 0x0000000403187825 */ /* 0x040fe400078e0216 */
[----:B------:R-:W5:Y:S02]  /*04d0*/  LDG.E R22, desc[UR8][R22.64] ;  /* 0x0000000816167981 */ /* 0x000f64000c1e1900 */
[----:B0-----:R-:W-:-:S02]  /*04e0*/  IMAD.WIDE R12, R3, 0x4, R24 ;  /* 0x00000004030c7825 */ /* 0x001fc400078e0218 */
[----:B------:R-:W5:Y:S02]  /*04f0*/  LDG.E R24, desc[UR8][R24.64] ;  /* 0x0000000818187981 */ /* 0x000f64000c1e1900 */
[----:B------:R-:W-:Y:S02]  /*0500*/  IMAD.WIDE R14, R3, 0x4, R12 ;  /* 0x00000004030e7825 */ /* 0x000fe400078e020c */
[----:B------:R-:W5:Y:S04]  /*0510*/  LDG.E R19, desc[UR8][R12.64] ;  /* 0x000000080c137981 */ /* 0x000f68000c1e1900 */
[----:B------:R-:W5:Y:S01]  /*0520*/  LDG.E R14, desc[UR8][R14.64] ;  /* 0x000000080e0e7981 */ /* 0x000f62000c1e1900 */
[----:B------:R-:W-:-:S04]  /*0530*/  UIADD3 UR6, UPT, UPT, UR6, 0x10, URZ ;  /* 0x0000001006067890 */ /* 0x000fc8000fffe0ff */
[----:B------:R-:W-:Y:S01]  /*0540*/  UISETP.NE.AND UP1, UPT, UR6, URZ, UPT ;  /* 0x000000ff0600728c */ /* 0x000fe2000bf25270 */
[----:B------:R-:W-:Y:S01]  /*0550*/  LEA R8, R3, R8, 0x4 ;  /* 0x0000000803087211 */ /* 0x000fe200078e20ff */
[----:B--2---:R-:W-:-:S04]  /*0560*/  FADD R7, R7, R4 ;  /* 0x0000000407077221 */ /* 0x004fc80000000000 */
[----:B---3--:R-:W-:-:S04]  /*0570*/  FADD R28, R7, R28 ;  /* 0x0000001c071c7221 */ /* 0x008fc80000000000 */
[----:B----4-:R-:W-:-:S04]  /*0580*/  FADD R27, R28, R27 ;  /* 0x0000001b1c1b7221 */ /* 0x010fc80000000000 */
[----:B-----5:R-:W-:-:S04]  /*0590*/  FADD R26, R27, R26 ;  /* 0x0000001a1b1a7221 */ /* 0x020fc80000000000 */
[----:B------:R-:W-:-:S04]  /*05a0*/  FADD R11, R26, R11 ;  /* 0x0000000b1a0b7221 */ /* 0x000fc80000000000 */
        /* <DEDUP_REMOVED lines=10> */
[----:B------:R-:W-:Y:S01]  /*0650*/  FADD R4, R19, R14 ;  /* 0x0000000e13047221 */ /* 0x000fe20000000000 */
[----:B------:R-:W-:Y:S06]  /*0660*/  BRA.U UP1, `(.L_x_2) ;  /* 0xfffffffd012c7547 */ /* 0x000fec000b83ffff */
.L_x_1:
[----:B------:R-:W-:Y:S05]  /*0670*/  BRA.U !UP0, `(.L_x_0) ;  /* 0x0000000508047547 */ /* 0x000fea000b800000 */
[----:B------:R-:W-:Y:S02]  /*0680*/  UISETP.GE.U32.AND UP0, UPT, UR4, 0x8, UPT ;  /* 0x000000080400788c */ /* 0x000fe4000bf06070 */
[----:B------:R-:W-:-:S04]  /*0690*/  ULOP3.LUT UR5, UR7, 0x7, URZ, 0xc0, !UPT ;  /* 0x0000000707057892 */ /* 0x000fc8000f8ec0ff */
[----:B------:R-:W-:-:S03]  /*06a0*/  UISETP.NE.AND UP1, UPT, UR5, URZ, UPT ;  /* 0x000000ff0500728c */ /* 0x000fc6000bf25270 */
[----:B------:R-:W-:Y:S08]  /*06b0*/  BRA.U !UP0, `(.L_x_3) ;  /* 0x0000000108707547 */ /* 0x000ff0000b800000 */
[----:B------:R-:W0:Y:S01]  /*06c0*/  LDC.64 R16, c[0x0][0x380] ;  /* 0x0000e000ff107b82 */ /* 0x000e220000000a00 */
[----:B------:R-:W-:-:S04]  /*06d0*/  IMAD R7, R2, UR7, R5 ;  /* 0x0000000702077c24 */ /* 0x000fc8000f8e0205 */
[----:B------:R-:W-:-:S04]  /*06e0*/  IMAD R7, R7, R3, R6 ;  /* 0x0000000307077224 */ /* 0x000fc800078e0206 */
[----:B0-----:R-:W-:-:S04]  /*06f0*/  IMAD.WIDE R16, R7, 0x4, R16 ;  /* 0x0000000407107825 */ /* 0x001fc800078e0210 */
[C---:B------:R-:W-:Y:S02]  /*0700*/  IMAD.WIDE R18, R3.reuse, 0x4, R16 ;  /* 0x0000000403127825 */ /* 0x040fe400078e0210 */
[----:B------:R-:W2:Y:S02]  /*0710*/  LDG.E R17, desc[UR8][R16.64] ;  /* 0x0000000810117981 */ /* 0x000ea4000c1e1900 */
[C---:B------:R-:W-:Y:S02]  /*0720*/  IMAD.WIDE R20, R3.reuse, 0x4, R18 ;  /* 0x0000000403147825 */ /* 0x040fe400078e0212 */
[----:B------:R-:W3:Y:S02]  /*0730*/  LDG.E R18, desc[UR8][R18.64] ;  /* 0x0000000812127981 */ /* 0x000ee4000c1e1900 */
[C---:B------:R-:W-:Y:S02]  /*0740*/  IMAD.WIDE R8, R3.reuse, 0x4, R20 ;  /* 0x0000000403087825 */ /* 0x040fe400078e0214 */
[----:B------:R-:W4:Y:S02]  /*0750*/  LDG.E R20, desc[UR8][R20.64] ;  /* 0x0000000814147981 */ /* 0x000f24000c1e1900 */
[----:B------:R-:W-:-:S02]  /*0760*/  IMAD.WIDE R22, R3, 0x4, R8 ;  /* 0x0000000403167825 */ /* 0x000fc400078e0208 */
[----:B------:R-:W5:Y:S02]  /*0770*/  LDG.E R8, desc[UR8][R8.64] ;  /* 0x0000000808087981 */ /* 0x000f64000c1e1900 */
[C---:B------:R-:W-:Y:S02]  /*0780*/  IMAD.WIDE R10, R3.reuse, 0x4, R22 ;  /* 0x00000004030a7825 */ /* 0x040fe400078e0216 */
[----:B------:R-:W5:Y:S02]  /*0790*/  LDG.E R22, desc[UR8][R22.64] ;  /* 0x0000000816167981 */ /* 0x000f64000c1e1900 */
[C---:B------:R-:W-:Y:S02]  /*07a0*/  IMAD.WIDE R12, R3.reuse, 0x4, R10 ;  /* 0x00000004030c7825 */ /* 0x040fe400078e020a */
[----:B------:R-:W5:Y:S02]  /*07b0*/  LDG.E R10, desc[UR8][R10.64] ;  /* 0x000000080a0a7981 */ /* 0x000f64000c1e1900 */
[----:B------:R-:W-:-:S02]  /*07c0*/  IMAD.WIDE R14, R3, 0x4, R12 ;  /* 0x00000004030e7825 */ /* 0x000fc400078e020c */
[----:B------:R-:W5:Y:S04]  /*07d0*/  LDG.E R12, desc[UR8][R12.64] ;  /* 0x000000080c0c7981 */ /* 0x000f68000c1e1900 */
[----:B------:R-:W5:Y:S01]  /*07e0*/  LDG.E R14, desc[UR8][R14.64] ;  /* 0x000000080e0e7981 */ /* 0x000f62000c1e1900 */
[----:B------:R-:W-:Y:S01]  /*07f0*/  IADD3 R5, PT, PT, R5, 0x8, RZ ;  /* 0x0000000805057810 */ /* 0x000fe20007ffe0ff */
[----:B--2---:R-:W-:-:S04]  /*0800*/  FADD R17, R4, R17 ;  /* 0x0000001104117221 */ /* 0x004fc80000000000 */
[----:B---3--:R-:W-:-:S04]  /*0810*/  FADD R17, R17, R18 ;  /* 0x0000001211117221 */ /* 0x008fc80000000000 */
[----:B----4-:R-:W-:-:S04]  /*0820*/  FADD R17, R17, R20 ;  /* 0x0000001411117221 */ /* 0x010fc80000000000 */
[----:B-----5:R-:W-:-:S04]  /*0830*/  FADD R17, R17, R8 ;  /* 0x0000000811117221 */ /* 0x020fc80000000000 */
[----:B------:R-:W-:-:S04]  /*0840*/  FADD R17, R17, R22 ;  /* 0x0000001611117221 */ /* 0x000fc80000000000 */
[----:B------:R-:W-:-:S04]  /*0850*/  FADD R17, R17, R10 ;  /* 0x0000000a11117221 */ /* 0x000fc80000000000 */
[----:B------:R-:W-:-:S04]  /*0860*/  FADD R17, R17, R12 ;  /* 0x0000000c11117221 */ /* 0x000fc80000000000 */
[----:B------:R-:W-:-:S07]  /*0870*/  FADD R4, R17, R14 ;  /* 0x0000000e11047221 */ /* 0x000fce0000000000 */
.L_x_3:
        /* <DEDUP_REMOVED lines=13> */
[----:B------:R-:W-:Y:S02]  /*0950*/  IMAD.WIDE R14, R3, 0x4, R12 ;  /* 0x00000004030e7825 */ /* 0x000fe400078e020c */
[----:B------:R-:W4:Y:S04]  /*0960*/  LDG.E R13, desc[UR8][R12.64] ;  /* 0x000000080c0d7981 */ /* 0x000f28000c1e1900 */
[----:B------:R-:W5:Y:S01]  /*0970*/  LDG.E R15, desc[UR8][R14.64] ;  /* 0x000000080e0f7981 */ /* 0x000f62000c1e1900 */
[----:B------:R-:W-:Y:S01]  /*0980*/  IADD3 R5, PT, PT, R5, 0x4, RZ ;  /* 0x0000000405057810 */ /* 0x000fe20007ffe0ff */
[----:B--2---:R-:W-:-:S04]  /*0990*/  FADD R4, R4, R9 ;  /* 0x0000000904047221 */ /* 0x004fc80000000000 */
[----:B---3--:R-:W-:-:S04]  /*09a0*/  FADD R4, R4, R11 ;  /* 0x0000000b04047221 */ /* 0x008fc80000000000 */
[----:B----4-:R-:W-:-:S04]  /*09b0*/  FADD R4, R4, R13 ;  /* 0x0000000d04047221 */ /* 0x010fc80000000000 */
[----:B-----5:R-:W-:-:S07]  /*09c0*/  FADD R4, R4, R15 ;  /* 0x0000000f04047221 */ /* 0x020fce0000000000 */
.L_x_4:
[----:B------:R-:W-:Y:S05]  /*09d0*/  BRA.U !UP1, `(.L_x_0) ;  /* 0x00000001092c7547 */ /* 0x000fea000b800000 */
[----:B------:R-:W0:Y:S01]  /*09e0*/  LDC.64 R8, c[0x0][0x380] ;  /* 0x0000e000ff087b82 */ /* 0x000e220000000a00 */
[----:B------:R-:W-:Y:S01]  /*09f0*/  IMAD R2, R2, UR7, R5 ;  /* 0x0000000702027c24 */ /* 0x000fe2000f8e0205 */
[----:B------:R-:W-:-:S03]  /*0a00*/  UIADD3 UR4, UPT, UPT, -UR4, URZ, URZ ;  /* 0x000000ff04047290 */ /* 0x000fc6000fffe1ff */
[----:B------:R-:W-:-:S09]  /*0a10*/  IMAD R2, R2, R3, R6 ;  /* 0x0000000302027224 */ /* 0x000fd200078e0206 */
.L_x_5:
[----:B0-----:R-:W-:-:S06]  /*0a20*/  IMAD.WIDE R6, R2, 0x4, R8 ;  /* 0x0000000402067825 */ /* 0x001fcc00078e0208 */
[----:B------:R-:W2:Y:S01]  /*0a30*/  LDG.E R7, desc[UR8][R6.64] ;  /* 0x0000000806077981 */ /* 0x000ea2000c1e1900 */
[----:B------:R-:W-:Y:S01]  /*0a40*/  UIADD3 UR4, UPT, UPT, UR4, 0x1, URZ ;  /* 0x0000000104047890 */ /* 0x000fe2000fffe0ff */
[----:B------:R-:W-:-:S03]  /*0a50*/  IADD3 R2, PT, PT, R2, R3, RZ ;  /* 0x0000000302027210 */ /* 0x000fc60007ffe0ff */
[----:B------:R-:W-:Y:S01]  /*0a60*/  UISETP.NE.AND UP0, UPT, UR4, URZ, UPT ;  /* 0x000000ff0400728c */ /* 0x000fe2000bf05270 */
[----:B--2---:R-:W-:-:S08]  /*0a70*/  FADD R4, R7, R4 ;  /* 0x0000000407047221 */ /* 0x004fd00000000000 */
[----:B------:R-:W-:Y:S05]  /*0a80*/  BRA.U UP0, `(.L_x_5) ;  /* 0xfffffffd00e47547 */ /* 0x000fea000b83ffff */
.L_x_0:
[----:B------:R-:W0:Y:S02]  /*0a90*/  LDC.64 R2, c[0x0][0x388] ;  /* 0x0000e200ff027b82 */ /* 0x000e240000000a00 */
[----:B0-----:R-:W-:-:S05]  /*0aa0*/  IMAD.WIDE R2, R0, 0x4, R2 ;  /* 0x0000000400027825 */ /* 0x001fca00078e0202 */
[----:B------:R-:W-:Y:S01]  /*0ab0*/  STG.E desc[UR8][R2.64], R4 ;  /* 0x0000000402007986 */ /* 0x000fe2000c101908 */
[----:B------:R-:W-:Y:S05]  /*0ac0*/  EXIT ;  /* 0x000000000000794d */ /* 0x000fea0003800000 */
.L_x_6:
[----:B------:R-:W-:-:S00]  /*0ad0*/  BRA `(.L_x_6) ;  /* 0xfffffffc00fc7947 */ /* 0x000fc0000383ffff */
[----:B------:R-:W-:-:S00]  /*0ae0*/  NOP ;  /* 0x0000000000007918 */ /* 0x000fc00000000000 */
        /* <DEDUP_REMOVED lines=9> */
.L_x_7:


//--------------------- .nv.shared.reserved.0     --------------------------
	.section	.nv.shared.reserved.0,"aw",@nobits
	.weak		__nv_reservedSMEM_offset_0_alias
	.size		__nv_reservedSMEM_offset_0_alias, 0, 64
	.other		__nv_reservedSMEM_offset_0_alias,@"STO_CUDA_RESERVED_SHARED STV_DEFAULT"
__nv_reservedSMEM_offset_0_alias:
	.zero		0
	.zero		64


//--------------------- .nv.constant0._Z20sum_reduction_kernelPKfPfiii --------------------------
	.section	.nv.constant0._Z20sum_reduction_kernelPKfPfiii,"a",@progbits
	.sectionflags	@""
	.align	4
.nv.constant0._Z20sum_reduction_kernelPKfPfiii:
	.zero		924


//--------------------- SYMBOLS --------------------------

	.type		.nv.reservedSmem.offset0,@object
	.size		.nv.reservedSmem.offset0,0x4
